	.headerflags	@"EF_CUDA_TEXMODE_UNIFIED EF_CUDA_64BIT_ADDRESS EF_CUDA_ACCELERATORS EF_CUDA_SM90 EF_CUDA_VIRTUAL_SM(EF_CUDA_SM90)"
	.elftype	@"ET_EXEC"


//--------------------- .nv.info                  --------------------------
	.section	.nv.info,"",@"SHT_CUDA_INFO"
	.align	4


	//----- nvinfo : EIATTR_REGCOUNT
	.align		4
        /*0000*/ 	.byte	0x04, 0x2f
        /*0002*/ 	.short	(.L_3 - .L_2)
	.align		4
.L_2:
        /*0004*/ 	.word	index@(triton_poi_fused__native_batch_norm_legit_no_training_add_convolution_13)
        /*0008*/ 	.word	0x00000020


	//----- nvinfo : EIATTR_MIN_STACK_SIZE
	.align		4
.L_3:
        /*000c*/ 	.byte	0x04, 0x12
        /*000e*/ 	.short	(.L_5 - .L_4)
	.align		4
.L_4:
        /*0010*/ 	.word	index@(triton_poi_fused__native_batch_norm_legit_no_training_add_convolution_13)
        /*0014*/ 	.word	0x00000000


	//----- nvinfo : EIATTR_FRAME_SIZE
	.align		4
.L_5:
        /*0018*/ 	.byte	0x04, 0x11
        /*001a*/ 	.short	(.L_7 - .L_6)
	.align		4
.L_6:
        /*001c*/ 	.word	index@(triton_poi_fused__native_batch_norm_legit_no_training_add_convolution_13)
        /*0020*/ 	.word	0x00000000


	//----- nvinfo : EIATTR_MIN_STACK_SIZE
	.align		4
.L_7:
        /*0024*/ 	.byte	0x04, 0x12
        /*0026*/ 	.short	(.L_9 - .L_8)
	.align		4
.L_8:
        /*0028*/ 	.word	index@(triton_poi_fused__native_batch_norm_legit_no_training_add_convolution_13)
        /*002c*/ 	.word	0x00000000
.L_9:


//--------------------- .nv.info.triton_poi_fused__native_batch_norm_legit_no_training_add_convolution_13 --------------------------
	.section	.nv.info.triton_poi_fused__native_batch_norm_legit_no_training_add_convolution_13,"",@"SHT_CUDA_INFO"
	.sectionflags	@""
	.align	4


	//----- nvinfo : EIATTR_CUDA_API_VERSION
	.align		4
        /*0000*/ 	.byte	0x04, 0x37
        /*0002*/ 	.short	(.L_11 - .L_10)
.L_10:
        /*0004*/ 	.word	0x0000007c


	//----- nvinfo : EIATTR_KPARAM_INFO
	.align		4
.L_11:
        /*0008*/ 	.byte	0x04, 0x17
        /*000a*/ 	.short	(.L_13 - .L_12)
.L_12:
        /*000c*/ 	.word	0x00000000
        /*0010*/ 	.short	0x000d
        /*0012*/ 	.short	0x0068
        /*0014*/ 	.byte	0x00, 0xf0, 0x11, 0x00


	//----- nvinfo : EIATTR_KPARAM_INFO
	.align		4
.L_13:
        /*0018*/ 	.byte	0x04, 0x17
        /*001a*/ 	.short	(.L_15 - .L_14)
.L_14:
        /*001c*/ 	.word	0x00000000
        /*0020*/ 	.short	0x000c
        /*0022*/ 	.short	0x0060
        /*0024*/ 	.byte	0x00, 0xf4, 0x21, 0x00


	//----- nvinfo : EIATTR_KPARAM_INFO
	.align		4
.L_15:
        /*0028*/ 	.byte	0x04, 0x17
        /*002a*/ 	.short	(.L_17 - .L_16)
.L_16:
        /*002c*/ 	.word	0x00000000
        /*0030*/ 	.short	0x000b
        /*0032*/ 	.short	0x0058
        /*0034*/ 	.byte	0x00, 0xf4, 0x21, 0x00


	//----- nvinfo : EIATTR_KPARAM_INFO
	.align		4
.L_17:
        /*0038*/ 	.byte	0x04, 0x17
        /*003a*/ 	.short	(.L_19 - .L_18)
.L_18:
        /*003c*/ 	.word	0x00000000
        /*0040*/ 	.short	0x000a
        /*0042*/ 	.short	0x0050
        /*0044*/ 	.byte	0x00, 0xf4, 0x21, 0x00


	//----- nvinfo : EIATTR_KPARAM_INFO
	.align		4
.L_19:
        /*0048*/ 	.byte	0x04, 0x17
        /*004a*/ 	.short	(.L_21 - .L_20)
.L_20:
        /*004c*/ 	.word	0x00000000
        /*0050*/ 	.short	0x0009
        /*0052*/ 	.short	0x0048
        /*0054*/ 	.byte	0x00, 0xf4, 0x21, 0x00


	//----- nvinfo : EIATTR_KPARAM_INFO
	.align		4
.L_21:
        /*0058*/ 	.byte	0x04, 0x17
        /*005a*/ 	.short	(.L_23 - .L_22)
.L_22:
        /*005c*/ 	.word	0x00000000
        /*0060*/ 	.short	0x0008
        /*0062*/ 	.short	0x0040
        /*0064*/ 	.byte	0x00, 0xf4, 0x21, 0x00


	//----- nvinfo : EIATTR_KPARAM_INFO
	.align		4
.L_23:
        /*0068*/ 	.byte	0x04, 0x17
        /*006a*/ 	.short	(.L_25 - .L_24)
.L_24:
        /*006c*/ 	.word	0x00000000
        /*0070*/ 	.short	0x0007
        /*0072*/ 	.short	0x0038
        /*0074*/ 	.byte	0x00, 0xf4, 0x21, 0x00


	//----- nvinfo : EIATTR_KPARAM_INFO
	.align		4
.L_25:
        /*0078*/ 	.byte	0x04, 0x17
        /*007a*/ 	.short	(.L_27 - .L_26)
.L_26:
        /*007c*/ 	.word	0x00000000
        /*0080*/ 	.short	0x0006
        /*0082*/ 	.short	0x0030
        /*0084*/ 	.byte	0x00, 0xf4, 0x21, 0x00


	//----- nvinfo : EIATTR_KPARAM_INFO
	.align		4
.L_27:
        /*0088*/ 	.byte	0x04, 0x17
        /*008a*/ 	.short	(.L_29 - .L_28)
.L_28:
        /*008c*/ 	.word	0x00000000
        /*0090*/ 	.short	0x0005
        /*0092*/ 	.short	0x0028
        /*0094*/ 	.byte	0x00, 0xf4, 0x21, 0x00


	//----- nvinfo : EIATTR_KPARAM_INFO
	.align		4
.L_29:
        /*0098*/ 	.byte	0x04, 0x17
        /*009a*/ 	.short	(.L_31 - .L_30)
.L_30:
        /*009c*/ 	.word	0x00000000
        /*00a0*/ 	.short	0x0004
        /*00a2*/ 	.short	0x0020
        /*00a4*/ 	.byte	0x00, 0xf4, 0x21, 0x00


	//----- nvinfo : EIATTR_KPARAM_INFO
	.align		4
.L_31:
        /*00a8*/ 	.byte	0x04, 0x17
        /*00aa*/ 	.short	(.L_33 - .L_32)
.L_32:
        /*00ac*/ 	.word	0x00000000
        /*00b0*/ 	.short	0x0003
        /*00b2*/ 	.short	0x0018
        /*00b4*/ 	.byte	0x00, 0xf4, 0x21, 0x00


	//----- nvinfo : EIATTR_KPARAM_INFO
	.align		4
.L_33:
        /*00b8*/ 	.byte	0x04, 0x17
        /*00ba*/ 	.short	(.L_35 - .L_34)
.L_34:
        /*00bc*/ 	.word	0x00000000
        /*00c0*/ 	.short	0x0002
        /*00c2*/ 	.short	0x0010
        /*00c4*/ 	.byte	0x00, 0xf4, 0x21, 0x00


	//----- nvinfo : EIATTR_KPARAM_INFO
	.align		4
.L_35:
        /*00c8*/ 	.byte	0x04, 0x17
        /*00ca*/ 	.short	(.L_37 - .L_36)
.L_36:
        /*00cc*/ 	.word	0x00000000
        /*00d0*/ 	.short	0x0001
        /*00d2*/ 	.short	0x0008
        /*00d4*/ 	.byte	0x00, 0xf4, 0x21, 0x00


	//----- nvinfo : EIATTR_KPARAM_INFO
	.align		4
.L_37:
        /*00d8*/ 	.byte	0x04, 0x17
        /*00da*/ 	.short	(.L_39 - .L_38)
.L_38:
        /*00dc*/ 	.word	0x00000000
        /*00e0*/ 	.short	0x0000
        /*00e2*/ 	.short	0x0000
        /*00e4*/ 	.byte	0x00, 0xf4, 0x21, 0x00


	//----- nvinfo : EIATTR_SPARSE_MMA_MASK
	.align		4
.L_39:
        /*00e8*/ 	.byte	0x03, 0x50
        /*00ea*/ 	.short	0x0000


	//----- nvinfo : EIATTR_MAXREG_COUNT
	.align		4
        /*00ec*/ 	.byte	0x03, 0x1b
        /*00ee*/ 	.short	0x00ff


	//----- nvinfo : EIATTR_EXIT_INSTR_OFFSETS
	.align		4
        /*00f0*/ 	.byte	0x04, 0x1c
        /*00f2*/ 	.short	(.L_41 - .L_40)


	//   ....[0]....
.L_40:
        /*00f4*/ 	.word	0x000006f0


	//----- nvinfo : EIATTR_REQNTID
	.align		4
.L_41:
        /*00f8*/ 	.byte	0x04, 0x10
        /*00fa*/ 	.short	(.L_43 - .L_42)
.L_42:
        /*00fc*/ 	.word	0x00000100
        /*0100*/ 	.word	0x00000001
        /*0104*/ 	.word	0x00000001


	//----- nvinfo : EIATTR_CBANK_PARAM_SIZE
	.align		4
.L_43:
        /*0108*/ 	.byte	0x03, 0x19
        /*010a*/ 	.short	0x006c


	//----- nvinfo : EIATTR_PARAM_CBANK
	.align		4
        /*010c*/ 	.byte	0x04, 0x0a
        /*010e*/ 	.short	(.L_45 - .L_44)
	.align		4
.L_44:
        /*0110*/ 	.word	index@(.nv.constant0.triton_poi_fused__native_batch_norm_legit_no_training_add_convolution_13)
        /*0114*/ 	.short	0x0210
        /*0116*/ 	.short	0x006c


	//----- nvinfo : EIATTR_SW_WAR
	.align		4
.L_45:
        /*0118*/ 	.byte	0x04, 0x36
        /*011a*/ 	.short	(.L_47 - .L_46)
.L_46:
        /*011c*/ 	.word	0x00000008
.L_47:


//--------------------- .nv.callgraph             --------------------------
	.section	.nv.callgraph,"",@"SHT_CUDA_CALLGRAPH"
	.align	4
	.sectionentsize	8
	.align		4
        /*0000*/ 	.word	0x00000000
	.align		4
        /*0004*/ 	.word	0xffffffff
	.align		4
        /*0008*/ 	.word	0x00000000
	.align		4
        /*000c*/ 	.word	0xfffffffe
	.align		4
        /*0010*/ 	.word	0x00000000
	.align		4
        /*0014*/ 	.word	0xfffffffd
	.align		4
        /*0018*/ 	.word	0x00000000
	.align		4
        /*001c*/ 	.word	0xfffffffc


//--------------------- .nv.constant4             --------------------------
	.section	.nv.constant4,"a",@progbits
	.align	8
	.align		8
.nv.constant4:
        /*0000*/ 	.dword	_$_str
	.align		8
        /*0008*/ 	.dword	_$_str_$_2


//--------------------- .text.triton_poi_fused__native_batch_norm_legit_no_training_add_convolution_13 --------------------------
	.section	.text.triton_poi_fused__native_batch_norm_legit_no_training_add_convolution_13,"ax",@progbits
	.align	128
        .global         triton_poi_fused__native_batch_norm_legit_no_training_add_convolution_13
        .type           triton_poi_fused__native_batch_norm_legit_no_training_add_convolution_13,@function
        .size           triton_poi_fused__native_batch_norm_legit_no_training_add_convolution_13,(.L_x_1 - triton_poi_fused__native_batch_norm_legit_no_training_add_convolution_13)
        .other          triton_poi_fused__native_batch_norm_legit_no_training_add_convolution_13,@"STO_CUDA_ENTRY STV_DEFAULT"
triton_poi_fused__native_batch_norm_legit_no_training_add_convolution_13:
.text.triton_poi_fused__native_batch_norm_legit_no_training_add_convolution_13:
[----:B------:R-:W-:Y:S01]  /*0000*/  LDC R1, c[0x0][0x28] ;  /* 0x00000a00ff017b82 */ /* 0x000fe20000000800 */
[----:B------:R-:W1:Y:S07]  /*0010*/  S2R R0, SR_TID.X ;  /* 0x0000000000007919 */ /* 0x000e6e0000002100 */
[----:B------:R-:W2:Y:S01]  /*0020*/  LDC.64 R20, c[0x0][0x238] ;  /* 0x00008e00ff147b82 */ /* 0x000ea20000000a00 */
[----:B------:R-:W-:Y:S01]  /*0030*/  ULDC.64 UR4, c[0x0][0x208] ;  /* 0x0000820000047ab9 */ /* 0x000fe20000000a00 */
[----:B------:R-:W3:Y:S06]  /*0040*/  S2R R3, SR_CTAID.X ;  /* 0x0000000000037919 */ /* 0x000eec0000002500 */
[----:B------:R-:W4:Y:S08]  /*0050*/  LDC.64 R10, c[0x0][0x258] ;  /* 0x00009600ff0a7b82 */ /* 0x000f300000000a00 */
[----:B------:R-:W5:Y:S08]  /*0060*/  LDC.64 R18, c[0x0][0x220] ;  /* 0x00008800ff127b82 */ /* 0x000f700000000a00 */
[----:B------:R-:W5:Y:S01]  /*0070*/  LDC.64 R4, c[0x0][0x210] ;  /* 0x00008400ff047b82 */ /* 0x000f620000000a00 */
[----:B-1----:R-:W-:-:S07]  /*0080*/  SHF.L.U32 R0, R0, 0x1, RZ ;  /* 0x0000000100007819 */ /* 0x002fce00000006ff */
[----:B------:R-:W1:Y:S01]  /*0090*/  LDC.64 R16, c[0x0][0x230] ;  /* 0x00008c00ff107b82 */ /* 0x000e620000000a00 */
[----:B------:R-:W-:-:S04]  /*00a0*/  LOP3.LUT R0, R0, 0x1fe, RZ, 0xc0, !PT ;  /* 0x000001fe00007812 */ /* 0x000fc800078ec0ff */
[----:B---3--:R-:W-:-:S03]  /*00b0*/  LEA R2, R3, R0, 0x9 ;  /* 0x0000000003027211 */ /* 0x008fc600078e48ff */
[----:B------:R-:W3:Y:S02]  /*00c0*/  LDC.64 R12, c[0x0][0x228] ;  /* 0x00008a00ff0c7b82 */ /* 0x000ee40000000a00 */
[----:B------:R-:W-:-:S06]  /*00d0*/  IMAD.HI R0, R2, 0x2aaaaaab, RZ ;  /* 0x2aaaaaab02007827 */ /* 0x000fcc00078e02ff */
[----:B------:R-:W3:Y:S01]  /*00e0*/  LDC.64 R6, c[0x0][0x218] ;  /* 0x00008600ff067b82 */ /* 0x000ee20000000a00 */
[----:B------:R-:W-:-:S04]  /*00f0*/  SHF.R.U32.HI R3, RZ, 0x1f, R0 ;  /* 0x0000001fff037819 */ /* 0x000fc80000011600 */
[----:B------:R-:W-:-:S03]  /*0100*/  LEA.HI R3, R0, R3, RZ, 0x1e ;  /* 0x0000000300037211 */ /* 0x000fc600078ff0ff */
[----:B------:R-:W3:Y:S02]  /*0110*/  LDC.64 R24, c[0x0][0x268] ;  /* 0x00009a00ff187b82 */ /* 0x000ee40000000a00 */
[----:B------:R-:W-:-:S04]  /*0120*/  IMAD R29, R3, -0x18, R2 ;  /* 0xffffffe8031d7824 */ /* 0x000fc800078e0202 */
[----:B--2---:R-:W-:-:S04]  /*0130*/  IMAD.WIDE R20, R29, 0x4, R20 ;  /* 0x000000041d147825 */ /* 0x004fc800078e0214 */
[C---:B----4-:R-:W-:Y:S02]  /*0140*/  IMAD.WIDE R10, R29.reuse, 0x4, R10 ;  /* 0x000000041d0a7825 */ /* 0x050fe400078e020a */
[----:B------:R-:W2:Y:S04]  /*0150*/  LDG.E.EL.64 R20, desc[UR4][R20.64] ;  /* 0x0000000414147981 */ /* 0x000ea8000c2e1b00 */
[----:B------:R-:W4:Y:S01]  /*0160*/  LDG.E.EL.64 R10, desc[UR4][R10.64] ;  /* 0x000000040a0a7981 */ /* 0x000f22000c2e1b00 */
[----:B-----5:R-:W-:-:S04]  /*0170*/  IMAD.WIDE R18, R29, 0x4, R18 ;  /* 0x000000041d127825 */ /* 0x020fc800078e0212 */
[----:B0-----:R-:W-:Y:S02]  /*0180*/  IMAD.WIDE R4, R2, 0x4, R4 ;  /* 0x0000000402047825 */ /* 0x001fe400078e0204 */
[----:B------:R-:W5:Y:S02]  /*0190*/  LDG.E.EL.64 R18, desc[UR4][R18.64] ;  /* 0x0000000412127981 */ /* 0x000f64000c2e1b00 */
[C---:B-1----:R-:W-:Y:S02]  /*01a0*/  IMAD.WIDE R16, R29.reuse, 0x4, R16 ;  /* 0x000000041d107825 */ /* 0x042fe400078e0210 */
[----:B------:R-:W5:Y:S04]  /*01b0*/  LDG.E.64 R8, desc[UR4][R4.64] ;  /* 0x0000000404087981 */ /* 0x000f68000c1e1b00 */
[----:B------:R-:W5:Y:S01]  /*01c0*/  LDG.E.EL.64 R16, desc[UR4][R16.64] ;  /* 0x0000000410107981 */ /* 0x000f62000c2e1b00 */
[----:B------:R-:W-:Y:S01]  /*01d0*/  HFMA2.MMA R0, -RZ, RZ, 1.625, 0 ;  /* 0x3e800000ff007435 */ /* 0x000fe200000001ff */
[----:B---3--:R-:W-:-:S04]  /*01e0*/  IMAD.WIDE R14, R29, 0x4, R12 ;  /* 0x000000041d0e7825 */ /* 0x008fc800078e020c */
[----:B------:R-:W-:Y:S02]  /*01f0*/  IMAD.WIDE R6, R2, 0x4, R6 ;  /* 0x0000000402067825 */ /* 0x000fe400078e0206 */
[----:B------:R-:W3:Y:S04]  /*0200*/  LDG.E.EL.64 R14, desc[UR4][R14.64] ;  /* 0x000000040e0e7981 */ /* 0x000ee8000c2e1b00 */
[----:B------:R-:W3:Y:S01]  /*0210*/  LDG.E.64 R12, desc[UR4][R6.64] ;  /* 0x00000004060c7981 */ /* 0x000ee2000c1e1b00 */
[----:B------:R-:W-:-:S06]  /*0220*/  IMAD.WIDE R24, R29, 0x4, R24 ;  /* 0x000000041d187825 */ /* 0x000fcc00078e0218 */
[----:B------:R-:W3:Y:S01]  /*0230*/  LDG.E.EL.64 R24, desc[UR4][R24.64] ;  /* 0x0000000418187981 */ /* 0x000ee2000c2e1b00 */
[----:B--2---:R-:W-:Y:S01]  /*0240*/  FADD R21, R21, 9.9999997473787516356e-06 ;  /* 0x3727c5ac15157421 */ /* 0x004fe20000000000 */
[----:B------:R-:W-:Y:S01]  /*0250*/  FADD R20, R20, 9.9999997473787516356e-06 ;  /* 0x3727c5ac14147421 */ /* 0x000fe20000000000 */
[----:B----4-:R-:W-:-:S03]  /*0260*/  FADD R10, R10, 9.9999997473787516356e-06 ;  /* 0x3727c5ac0a0a7421 */ /* 0x010fc60000000000 */
[----:B------:R-:W0:Y:S08]  /*0270*/  MUFU.SQRT R22, R20 ;  /* 0x0000001400167308 */ /* 0x000e300000002000 */
[----:B------:R-:W1:Y:S08]  /*0280*/  MUFU.SQRT R21, R21 ;  /* 0x0000001500157308 */ /* 0x000e700000002000 */
[----:B------:R-:W2:Y:S01]  /*0290*/  MUFU.SQRT R3, R10 ;  /* 0x0000000a00037308 */ /* 0x000ea20000002000 */
[----:B0-----:R-:W-:-:S02]  /*02a0*/  FSETP.GT.AND P0, PT, R22, 8.50705917302346158658e+37, PT ;  /* 0x7e8000001600780b */ /* 0x001fc40003f04000 */
[----:B------:R-:W-:Y:S02]  /*02b0*/  FSETP.GEU.AND P3, PT, R22, 1.175494350822287508e-38, PT ;  /* 0x008000001600780b */ /* 0x000fe40003f6e000 */
[C---:B-1----:R-:W-:Y:S02]  /*02c0*/  FSETP.GT.AND P1, PT, R21.reuse, 8.50705917302346158658e+37, PT ;  /* 0x7e8000001500780b */ /* 0x042fe40003f24000 */
[----:B------:R-:W-:Y:S02]  /*02d0*/  FSETP.GEU.AND P4, PT, R21, 1.175494350822287508e-38, PT ;  /* 0x008000001500780b */ /* 0x000fe40003f8e000 */
[C---:B--2---:R-:W-:Y:S02]  /*02e0*/  FSETP.GT.AND P2, PT, R3.reuse, 8.50705917302346158658e+37, PT ;  /* 0x7e8000000300780b */ /* 0x044fe40003f44000 */
[----:B------:R-:W-:-:S03]  /*02f0*/  FSETP.GEU.AND P5, PT, R3, 1.175494350822287508e-38, PT ;  /* 0x008000000300780b */ /* 0x000fc60003fae000 */
[----:B------:R-:W-:-:S04]  /*0300*/  @P0 FMUL R22, R22, 0.25 ;  /* 0x3e80000016160820 */ /* 0x000fc80000400000 */
[----:B------:R-:W-:Y:S01]  /*0310*/  @P1 FMUL R21, R21, 0.25 ;  /* 0x3e80000015151820 */ /* 0x000fe20000400000 */
[----:B------:R-:W-:-:S03]  /*0320*/  @!P3 FMUL R22, R22, 16777216 ;  /* 0x4b8000001616b820 */ /* 0x000fc60000400000 */
[----:B------:R-:W-:Y:S01]  /*0330*/  @!P4 FMUL R21, R21, 16777216 ;  /* 0x4b8000001515c820 */ /* 0x000fe20000400000 */
[----:B------:R-:W-:Y:S02]  /*0340*/  @P2 FMUL R3, R3, 0.25 ;  /* 0x3e80000003032820 */ /* 0x000fe40000400000 */
[----:B------:R-:W0:Y:S02]  /*0350*/  MUFU.RCP R22, R22 ;  /* 0x0000001600167308 */ /* 0x000e240000001000 */
[----:B------:R-:W-:-:S06]  /*0360*/  @!P5 FMUL R3, R3, 16777216 ;  /* 0x4b8000000303d820 */ /* 0x000fcc0000400000 */
[----:B------:R-:W1:Y:S01]  /*0370*/  MUFU.RCP R21, R21 ;  /* 0x0000001500157308 */ /* 0x000e620000001000 */
[----:B------:R-:W-:Y:S01]  /*0380*/  FSEL R23, R0, 1, P0 ;  /* 0x3f80000000177808 */ /* 0x000fe20000000000 */
[----:B-----5:R-:W-:Y:S01]  /*0390*/  FADD R8, R8, R18 ;  /* 0x0000001208087221 */ /* 0x020fe20000000000 */
[----:B------:R-:W-:Y:S01]  /*03a0*/  FSEL R10, R0, 1, P1 ;  /* 0x3f800000000a7808 */ /* 0x000fe20000800000 */
[----:B------:R-:W-:-:S04]  /*03b0*/  FADD R9, R9, R19 ;  /* 0x0000001309097221 */ /* 0x000fc80000000000 */
[----:B------:R-:W2:Y:S01]  /*03c0*/  MUFU.RCP R3, R3 ;  /* 0x0000000300037308 */ /* 0x000ea20000001000 */
[----:B------:R-:W-:Y:S01]  /*03d0*/  FSEL R18, R0, 1, P2 ;  /* 0x3f80000000127808 */ /* 0x000fe20001000000 */
[----:B------:R-:W-:Y:S01]  /*03e0*/  @!P3 FMUL R23, R23, 16777216 ;  /* 0x4b8000001717b820 */ /* 0x000fe20000400000 */
[----:B------:R-:W-:Y:S01]  /*03f0*/  @!P4 FMUL R10, R10, 16777216 ;  /* 0x4b8000000a0ac820 */ /* 0x000fe20000400000 */
[----:B------:R-:W-:Y:S01]  /*0400*/  FADD R27, -R16, R8 ;  /* 0x00000008101b7221 */ /* 0x000fe20000000100 */
[----:B------:R-:W-:Y:S02]  /*0410*/  FADD R19, -R17, R9 ;  /* 0x0000000911137221 */ /* 0x000fe40000000100 */
[----:B------:R-:W4:Y:S01]  /*0420*/  LDC.64 R16, c[0x0][0x250] ;  /* 0x00009400ff107b82 */ /* 0x000f220000000a00 */
[----:B0-----:R-:W-:Y:S01]  /*0430*/  FMUL R22, R22, R23 ;  /* 0x0000001716167220 */ /* 0x001fe20000400000 */
[----:B------:R-:W-:Y:S01]  /*0440*/  @!P5 FMUL R18, R18, 16777216 ;  /* 0x4b8000001212d820 */ /* 0x000fe20000400000 */
[----:B-1----:R-:W-:-:S02]  /*0450*/  FMUL R10, R21, R10 ;  /* 0x0000000a150a7220 */ /* 0x002fc40000400000 */
[----:B------:R-:W-:Y:S02]  /*0460*/  FMUL R27, R22, R27 ;  /* 0x0000001b161b7220 */ /* 0x000fe40000400000 */
[----:B------:R-:W-:Y:S01]  /*0470*/  FMUL R10, R10, R19 ;  /* 0x000000130a0a7220 */ /* 0x000fe20000400000 */
[----:B--2---:R-:W-:Y:S01]  /*0480*/  FMUL R3, R3, R18 ;  /* 0x0000001203037220 */ /* 0x004fe20000400000 */
[----:B------:R-:W0:Y:S08]  /*0490*/  LDC.64 R20, c[0x0][0x248] ;  /* 0x00009200ff147b82 */ /* 0x000e300000000a00 */
[----:B------:R-:W1:Y:S08]  /*04a0*/  LDC.64 R18, c[0x0][0x240] ;  /* 0x00009000ff127b82 */ /* 0x000e700000000a00 */
[----:B------:R-:W2:Y:S01]  /*04b0*/  LDC.64 R22, c[0x0][0x260] ;  /* 0x00009800ff167b82 */ /* 0x000ea20000000a00 */
[----:B----4-:R-:W-:-:S06]  /*04c0*/  IMAD.WIDE R16, R29, 0x4, R16 ;  /* 0x000000041d107825 */ /* 0x010fcc00078e0210 */
[----:B------:R-:W4:Y:S01]  /*04d0*/  LDG.E.EL.64 R16, desc[UR4][R16.64] ;  /* 0x0000000410107981 */ /* 0x000f22000c2e1b00 */
[----:B0-----:R-:W-:-:S06]  /*04e0*/  IMAD.WIDE R20, R29, 0x4, R20 ;  /* 0x000000041d147825 */ /* 0x001fcc00078e0214 */
[----:B------:R-:W5:Y:S01]  /*04f0*/  LDG.E.EL.64 R20, desc[UR4][R20.64] ;  /* 0x0000000414147981 */ /* 0x000f62000c2e1b00 */
[----:B-1----:R-:W-:-:S06]  /*0500*/  IMAD.WIDE R18, R29, 0x4, R18 ;  /* 0x000000041d127825 */ /* 0x002fcc00078e0212 */
[----:B------:R-:W5:Y:S01]  /*0510*/  LDG.E.EL.64 R18, desc[UR4][R18.64] ;  /* 0x0000000412127981 */ /* 0x000f62000c2e1b00 */
[----:B--2---:R-:W-:-:S06]  /*0520*/  IMAD.WIDE R22, R29, 0x4, R22 ;  /* 0x000000041d167825 */ /* 0x004fcc00078e0216 */
[----:B------:R-:W2:Y:S01]  /*0530*/  LDG.E.EL.64 R22, desc[UR4][R22.64] ;  /* 0x0000000416167981 */ /* 0x000ea2000c2e1b00 */
[----:B------:R-:W-:-:S04]  /*0540*/  FADD R11, R11, 9.9999997473787516356e-06 ;  /* 0x3727c5ac0b0b7421 */ /* 0x000fc80000000000 */
[----:B------:R-:W0:Y:S02]  /*0550*/  MUFU.SQRT R26, R11 ;  /* 0x0000000b001a7308 */ /* 0x000e240000002000 */
[C---:B0-----:R-:W-:Y:S02]  /*0560*/  FSETP.GT.AND P0, PT, R26.reuse, 8.50705917302346158658e+37, PT ;  /* 0x7e8000001a00780b */ /* 0x041fe40003f04000 */
[----:B------:R-:W-:-:S11]  /*0570*/  FSETP.GEU.AND P1, PT, R26, 1.175494350822287508e-38, PT ;  /* 0x008000001a00780b */ /* 0x000fd60003f2e000 */
[----:B------:R-:W-:-:S04]  /*0580*/  @P0 FMUL R26, R26, 0.25 ;  /* 0x3e8000001a1a0820 */ /* 0x000fc80000400000 */
[----:B------:R-:W-:Y:S01]  /*0590*/  @!P1 FMUL R26, R26, 16777216 ;  /* 0x4b8000001a1a9820 */ /* 0x000fe20000400000 */
[----:B---3--:R-:W-:Y:S01]  /*05a0*/  FADD R12, R12, R14 ;  /* 0x0000000e0c0c7221 */ /* 0x008fe20000000000 */
[----:B------:R-:W-:Y:S02]  /*05b0*/  FADD R13, R13, R15 ;  /* 0x0000000f0d0d7221 */ /* 0x000fe40000000000 */
[----:B------:R-:W0:Y:S02]  /*05c0*/  LDC.64 R14, c[0x0][0x270] ;  /* 0x00009c00ff0e7b82 */ /* 0x000e240000000a00 */
[----:B------:R-:W1:Y:S01]  /*05d0*/  MUFU.RCP R26, R26 ;  /* 0x0000001a001a7308 */ /* 0x000e620000001000 */
[----:B------:R-:W-:-:S05]  /*05e0*/  FSEL R29, R0, 1, P0 ;  /* 0x3f800000001d7808 */ /* 0x000fca0000000000 */
[----:B------:R-:W-:-:S04]  /*05f0*/  @!P1 FMUL R29, R29, 16777216 ;  /* 0x4b8000001d1d9820 */ /* 0x000fc80000400000 */
[----:B-1----:R-:W-:Y:S01]  /*0600*/  FMUL R29, R26, R29 ;  /* 0x0000001d1a1d7220 */ /* 0x002fe20000400000 */
[----:B------:R-:W-:Y:S01]  /*0610*/  STG.E.64 desc[UR4][R4.64], R8 ;  /* 0x0000000804007986 */ /* 0x000fe2000c101b04 */
[----:B0-----:R-:W-:-:S03]  /*0620*/  IMAD.WIDE R14, R2, 0x4, R14 ;  /* 0x00000004020e7825 */ /* 0x001fc600078e020e */
[----:B------:R-:W-:Y:S01]  /*0630*/  STG.E.64 desc[UR4][R6.64], R12 ;  /* 0x0000000c06007986 */ /* 0x000fe2000c101b04 */
[----:B----4-:R-:W-:Y:S01]  /*0640*/  FADD R16, -R16, R12 ;  /* 0x0000000c10107221 */ /* 0x010fe20000000100 */
[----:B------:R-:W-:-:S03]  /*0650*/  FADD R0, -R17, R13 ;  /* 0x0000000d11007221 */ /* 0x000fc60000000100 */
[----:B------:R-:W-:Y:S01]  /*0660*/  FMUL R3, R3, R16 ;  /* 0x0000001003037220 */ /* 0x000fe20000400000 */
[----:B------:R-:W-:Y:S01]  /*0670*/  FMUL R0, R29, R0 ;  /* 0x000000001d007220 */ /* 0x000fe20000400000 */
[----:B-----5:R-:W-:Y:S01]  /*0680*/  FFMA R18, R18, R27, R20 ;  /* 0x0000001b12127223 */ /* 0x020fe20000000014 */
[----:B------:R-:W-:Y:S01]  /*0690*/  FFMA R10, R19, R10, R21 ;  /* 0x0000000a130a7223 */ /* 0x000fe20000000015 */
[----:B--2---:R-:W-:Y:S01]  /*06a0*/  FFMA R3, R22, R3, R24 ;  /* 0x0000000316037223 */ /* 0x004fe20000000018 */
[----:B------:R-:W-:-:S03]  /*06b0*/  FFMA R23, R23, R0, R25 ;  /* 0x0000000017177223 */ /* 0x000fc60000000019 */
[----:B------:R-:W-:Y:S01]  /*06c0*/  FADD R18, R18, R3 ;  /* 0x0000000312127221 */ /* 0x000fe20000000000 */
[----:B------:R-:W-:-:S05]  /*06d0*/  FADD R19, R10, R23 ;  /* 0x000000170a137221 */ /* 0x000fca0000000000 */
[----:B------:R-:W-:Y:S01]  /*06e0*/  STG.E.64 desc[UR4][R14.64], R18 ;  /* 0x000000120e007986 */ /* 0x000fe2000c101b04 */
[----:B------:R-:W-:Y:S05]  /*06f0*/  EXIT ;  /* 0x000000000000794d */ /* 0x000fea0003800000 */
.L_x_0:
[----:B------:R-:W-:-:S00]  /*0700*/  BRA `(.L_x_0) ;  /* 0xfffffffc00fc7947 */ /* 0x000fc0000383ffff */
[----:B------:R-:W-:-:S00]  /*0710*/  NOP ;  /* 0x0000000000007918 */ /* 0x000fc00000000000 */
        /* <DEDUP_REMOVED lines=14> */
.L_x_1:


//--------------------- .nv.global.init           --------------------------
	.section	.nv.global.init,"aw",@progbits
.nv.global.init:
	.type		_$_str,@object
	.size		_$_str,(_$_str_$_2 - _$_str)
_$_str:
        /*0000*/ 	.byte	0x5f, 0x5f, 0x43, 0x55, 0x44, 0x41, 0x5f, 0x46, 0x54, 0x5a, 0x00
	.type		_$_str_$_2,@object
	.size		_$_str_$_2,(.L_1 - _$_str_$_2)
_$_str_$_2:
        /*000b*/ 	.byte	0x5f, 0x5f, 0x43, 0x55, 0x44, 0x41, 0x5f, 0x50, 0x52, 0x45, 0x43, 0x5f, 0x53, 0x51, 0x52, 0x54
        /*001b*/ 	.byte	0x00
.L_1:


//--------------------- .nv.constant0.triton_poi_fused__native_batch_norm_legit_no_training_add_convolution_13 --------------------------
	.section	.nv.constant0.triton_poi_fused__native_batch_norm_legit_no_training_add_convolution_13,"a",@progbits
	.sectionflags	@""
	.align	4
.nv.constant0.triton_poi_fused__native_batch_norm_legit_no_training_add_convolution_13:
	.zero		636
